//
// Generated by NVIDIA NVVM Compiler
//
// Compiler Build ID: CL-36424714
// Cuda compilation tools, release 13.0, V13.0.88
// Based on NVVM 20.0.0
//

.version 9.0
.target sm_100
.address_size 64

	// .globl	_Z16short_prefix_sumPijj

.visible .entry _Z16short_prefix_sumPijj(
	.param .u64 .ptr .align 1 _Z16short_prefix_sumPijj_param_0,
	.param .u32 _Z16short_prefix_sumPijj_param_1,
	.param .u32 _Z16short_prefix_sumPijj_param_2
)
{
	.reg .pred 	%p<4>;
	.reg .b32 	%r<11>;
	.reg .b64 	%rd<7>;

	ld.param.u64 	%rd1, [_Z16short_prefix_sumPijj_param_0];
	ld.param.u32 	%r3, [_Z16short_prefix_sumPijj_param_1];
	ld.param.u32 	%r2, [_Z16short_prefix_sumPijj_param_2];
	mov.u32 	%r4, %ctaid.x;
	mov.u32 	%r5, %ntid.x;
	mov.u32 	%r6, %tid.x;
	mad.lo.s32 	%r1, %r4, %r5, %r6;
	setp.ge.u32 	%p1, %r1, %r3;
	setp.lt.u32 	%p2, %r1, %r2;
	or.pred  	%p3, %p1, %p2;
	@%p3 bra 	$L__BB0_2;
	cvta.to.global.u64 	%rd2, %rd1;
	sub.s32 	%r7, %r1, %r2;
	mul.wide.u32 	%rd3, %r7, 4;
	add.s64 	%rd4, %rd2, %rd3;
	ld.global.u32 	%r8, [%rd4];
	mul.wide.s32 	%rd5, %r1, 4;
	add.s64 	%rd6, %rd2, %rd5;
	ld.global.u32 	%r9, [%rd6];
	add.s32 	%r10, %r9, %r8;
	st.global.u32 	[%rd6], %r10;
$L__BB0_2:
	bar.sync 	0;
	ret;

}
	// .globl	_Z19long_prefix_upsweepPijj
.visible .entry _Z19long_prefix_upsweepPijj(
	.param .u64 .ptr .align 1 _Z19long_prefix_upsweepPijj_param_0,
	.param .u32 _Z19long_prefix_upsweepPijj_param_1,
	.param .u32 _Z19long_prefix_upsweepPijj_param_2
)
{
	.reg .pred 	%p<3>;
	.reg .b32 	%r<21>;
	.reg .b64 	%rd<7>;

	ld.param.u64 	%rd1, [_Z19long_prefix_upsweepPijj_param_0];
	ld.param.u32 	%r4, [_Z19long_prefix_upsweepPijj_param_1];
	ld.param.u32 	%r5, [_Z19long_prefix_upsweepPijj_param_2];
	mov.u32 	%r6, %ctaid.x;
	mov.u32 	%r7, %ntid.x;
	mov.u32 	%r8, %tid.x;
	mad.lo.s32 	%r1, %r6, %r7, %r8;
	add.s32 	%r9, %r5, 1;
	mov.b32 	%r10, 1;
	shl.b32 	%r2, %r10, %r9;
	setp.ge.u32 	%p1, %r1, %r4;
	@%p1 bra 	$L__BB1_3;
	add.s32 	%r3, %r2, -1;
	and.b32  	%r11, %r3, %r1;
	setp.ne.s32 	%p2, %r11, 0;
	@%p2 bra 	$L__BB1_3;
	cvta.to.global.u64 	%rd2, %rd1;
	shr.u32 	%r12, %r2, 31;
	add.s32 	%r13, %r2, %r12;
	shr.s32 	%r14, %r13, 1;
	add.s32 	%r15, %r1, %r14;
	add.s32 	%r16, %r15, -1;
	mul.wide.s32 	%rd3, %r16, 4;
	add.s64 	%rd4, %rd2, %rd3;
	ld.global.u32 	%r17, [%rd4];
	add.s32 	%r18, %r3, %r1;
	mul.wide.s32 	%rd5, %r18, 4;
	add.s64 	%rd6, %rd2, %rd5;
	ld.global.u32 	%r19, [%rd6];
	add.s32 	%r20, %r19, %r17;
	st.global.u32 	[%rd6], %r20;
$L__BB1_3:
	bar.sync 	0;
	ret;

}
	// .globl	_Z21long_prefix_downsweepPijj
.visible .entry _Z21long_prefix_downsweepPijj(
	.param .u64 .ptr .align 1 _Z21long_prefix_downsweepPijj_param_0,
	.param .u32 _Z21long_prefix_downsweepPijj_param_1,
	.param .u32 _Z21long_prefix_downsweepPijj_param_2
)
{
	.reg .pred 	%p<3>;
	.reg .b32 	%r<21>;
	.reg .b64 	%rd<7>;

	ld.param.u64 	%rd1, [_Z21long_prefix_downsweepPijj_param_0];
	ld.param.u32 	%r4, [_Z21long_prefix_downsweepPijj_param_1];
	ld.param.u32 	%r5, [_Z21long_prefix_downsweepPijj_param_2];
	mov.u32 	%r6, %ctaid.x;
	mov.u32 	%r7, %ntid.x;
	mov.u32 	%r8, %tid.x;
	mad.lo.s32 	%r1, %r6, %r7, %r8;
	add.s32 	%r9, %r5, 1;
	mov.b32 	%r10, 1;
	shl.b32 	%r2, %r10, %r9;
	setp.ge.u32 	%p1, %r1, %r4;
	@%p1 bra 	$L__BB2_3;
	add.s32 	%r3, %r2, -1;
	and.b32  	%r11, %r3, %r1;
	setp.ne.s32 	%p2, %r11, 0;
	@%p2 bra 	$L__BB2_3;
	cvta.to.global.u64 	%rd2, %rd1;
	shr.u32 	%r12, %r2, 31;
	add.s32 	%r13, %r2, %r12;
	shr.s32 	%r14, %r13, 1;
	add.s32 	%r15, %r1, %r14;
	add.s32 	%r16, %r15, -1;
	mul.wide.s32 	%rd3, %r16, 4;
	add.s64 	%rd4, %rd2, %rd3;
	ld.global.u32 	%r17, [%rd4];
	add.s32 	%r18, %r3, %r1;
	mul.wide.s32 	%rd5, %r18, 4;
	add.s64 	%rd6, %rd2, %rd5;
	ld.global.u32 	%r19, [%rd6];
	st.global.u32 	[%rd4], %r19;
	add.s32 	%r20, %r19, %r17;
	st.global.u32 	[%rd6], %r20;
$L__BB2_3:
	bar.sync 	0;
	ret;

}


// ===== COMPILED SASS (sm_100) =====

	.target	sm_100

	.elftype	@"ET_EXEC"


//--------------------- .note.nv.tkinfo           --------------------------
	.section	.note.nv.tkinfo,"",@"SHT_NOTE"
	.sectionflags	@"SHF_NOTE_NV_TKINFO"
	.tkinfo
        /*0018*/ 	.word	0x00000002
        /*0030*/ 	.string	""
        /*0030*/ 	.string	"ptxas"
        /*0030*/ 	.string	"Cuda compilation tools, release 13.0, V13.0.88"
        /*0030*/ 	.string	"Build cuda_13.0.r13.0/compiler.36424714_0"
        /*0030*/ 	.string	"-arch sm_100 -m 64 "



//--------------------- .note.nv.cuinfo           --------------------------
	.section	.note.nv.cuinfo,"",@"SHT_NOTE"
	.sectionflags	@"SHF_NOTE_NV_CUINFO"
        /*0018*/ 	.short	0x0002
        /*001a*/ 	.short	0x0064
        /*001c*/ 	.short	0x0082
	.zero		2


//--------------------- .nv.info                  --------------------------
	.section	.nv.info,"",@"SHT_CUDA_INFO"
	.align	4


	//----- nvinfo : EIATTR_REGCOUNT
	.align		4
        /*0000*/ 	.byte	0x04, 0x2f
        /*0002*/ 	.short	(.L_1 - .L_0)
	.align		4
.L_0:
        /*0004*/ 	.word	index@(_Z16short_prefix_sumPijj)
        /*0008*/ 	.word	0x0000000a


	//----- nvinfo : EIATTR_FRAME_SIZE
	.align		4
.L_1:
        /*000c*/ 	.byte	0x04, 0x11
        /*000e*/ 	.short	(.L_3 - .L_2)
	.align		4
.L_2:
        /*0010*/ 	.word	index@(_Z16short_prefix_sumPijj)
        /*0014*/ 	.word	0x00000000


	//----- nvinfo : EIATTR_REGCOUNT
	.align		4
.L_3:
        /*0018*/ 	.byte	0x04, 0x2f
        /*001a*/ 	.short	(.L_5 - .L_4)
	.align		4
.L_4:
        /*001c*/ 	.word	index@(_Z19long_prefix_upsweepPijj)
        /*0020*/ 	.word	0x0000000a


	//----- nvinfo : EIATTR_FRAME_SIZE
	.align		4
.L_5:
        /*0024*/ 	.byte	0x04, 0x11
        /*0026*/ 	.short	(.L_7 - .L_6)
	.align		4
.L_6:
        /*0028*/ 	.word	index@(_Z19long_prefix_upsweepPijj)
        /*002c*/ 	.word	0x00000000


	//----- nvinfo : EIATTR_REGCOUNT
	.align		4
.L_7:
        /*0030*/ 	.byte	0x04, 0x2f
        /*0032*/ 	.short	(.L_9 - .L_8)
	.align		4
.L_8:
        /*0034*/ 	.word	index@(_Z21long_prefix_downsweepPijj)
        /*0038*/ 	.word	0x0000000c


	//----- nvinfo : EIATTR_FRAME_SIZE
	.align		4
.L_9:
        /*003c*/ 	.byte	0x04, 0x11
        /*003e*/ 	.short	(.L_11 - .L_10)
	.align		4
.L_10:
        /*0040*/ 	.word	index@(_Z21long_prefix_downsweepPijj)
        /*0044*/ 	.word	0x00000000


	//----- nvinfo : EIATTR_MIN_STACK_SIZE
	.align		4
.L_11:
        /*0048*/ 	.byte	0x04, 0x12
        /*004a*/ 	.short	(.L_13 - .L_12)
	.align		4
.L_12:
        /*004c*/ 	.word	index@(_Z21long_prefix_downsweepPijj)
        /*0050*/ 	.word	0x00000000


	//----- nvinfo : EIATTR_MIN_STACK_SIZE
	.align		4
.L_13:
        /*0054*/ 	.byte	0x04, 0x12
        /*0056*/ 	.short	(.L_15 - .L_14)
	.align		4
.L_14:
        /*0058*/ 	.word	index@(_Z19long_prefix_upsweepPijj)
        /*005c*/ 	.word	0x00000000


	//----- nvinfo : EIATTR_MIN_STACK_SIZE
	.align		4
.L_15:
        /*0060*/ 	.byte	0x04, 0x12
        /*0062*/ 	.short	(.L_17 - .L_16)
	.align		4
.L_16:
        /*0064*/ 	.word	index@(_Z16short_prefix_sumPijj)
        /*0068*/ 	.word	0x00000000
.L_17:


//--------------------- .nv.compat                --------------------------
	.section	.nv.compat,"",@"SHT_CUDA_COMPAT_INFO"
	.align	4
        /*0000*/ 	.byte	0x02, 0x09, 0x00, 0x00, 0x02, 0x02, 0x01, 0x00, 0x02, 0x05, 0x05, 0x00, 0x03, 0x07, 0x01, 0x01
        /*0010*/ 	.byte	0x02, 0x03, 0x00, 0x00, 0x02, 0x06, 0x01, 0x00, 0x04, 0x0b, 0x08, 0x00, 0x09, 0x00, 0x00, 0x00
        /*0020*/ 	.byte	0x00, 0x00, 0x00, 0x00


//--------------------- .nv.info._Z21long_prefix_downsweepPijj --------------------------
	.section	.nv.info._Z21long_prefix_downsweepPijj,"",@"SHT_CUDA_INFO"
	.sectionflags	@""
	.align	4


	//----- nvinfo : EIATTR_CUDA_API_VERSION
	.align		4
        /*0000*/ 	.byte	0x04, 0x37
        /*0002*/ 	.short	(.L_19 - .L_18)
.L_18:
        /*0004*/ 	.word	0x00000082


	//----- nvinfo : EIATTR_KPARAM_INFO
	.align		4
.L_19:
        /*0008*/ 	.byte	0x04, 0x17
        /*000a*/ 	.short	(.L_21 - .L_20)
.L_20:
        /*000c*/ 	.word	0x00000000
        /*0010*/ 	.short	0x0002
        /*0012*/ 	.short	0x000c
        /*0014*/ 	.byte	0x00, 0xf0, 0x11, 0x00


	//----- nvinfo : EIATTR_KPARAM_INFO
	.align		4
.L_21:
        /*0018*/ 	.byte	0x04, 0x17
        /*001a*/ 	.short	(.L_23 - .L_22)
.L_22:
        /*001c*/ 	.word	0x00000000
        /*0020*/ 	.short	0x0001
        /*0022*/ 	.short	0x0008
        /*0024*/ 	.byte	0x00, 0xf0, 0x11, 0x00


	//----- nvinfo : EIATTR_KPARAM_INFO
	.align		4
.L_23:
        /*0028*/ 	.byte	0x04, 0x17
        /*002a*/ 	.short	(.L_25 - .L_24)
.L_24:
        /*002c*/ 	.word	0x00000000
        /*0030*/ 	.short	0x0000
        /*0032*/ 	.short	0x0000
        /*0034*/ 	.byte	0x00, 0xf5, 0x21, 0x00


	//----- nvinfo : EIATTR_SPARSE_MMA_MASK
	.align		4
.L_25:
        /*0038*/ 	.byte	0x03, 0x50
        /*003a*/ 	.short	0x0000


	//----- nvinfo : EIATTR_MAXREG_COUNT
	.align		4
        /*003c*/ 	.byte	0x03, 0x1b
        /*003e*/ 	.short	0x00ff


	//----- nvinfo : EIATTR_NUM_BARRIERS
	.align		4
        /*0040*/ 	.byte	0x02, 0x4c
        /*0042*/ 	.byte	0x01
	.zero		1


	//----- nvinfo : EIATTR_MERCURY_ISA_VERSION
	.align		4
        /*0044*/ 	.byte	0x03, 0x5f
        /*0046*/ 	.short	0x0101


	//----- nvinfo : EIATTR_VRC_CTA_INIT_COUNT
	.align		4
        /*0048*/ 	.byte	0x02, 0x4a
	.zero		1
	.zero		1


	//----- nvinfo : EIATTR_EXIT_INSTR_OFFSETS
	.align		4
        /*004c*/ 	.byte	0x04, 0x1c
        /*004e*/ 	.short	(.L_27 - .L_26)


	//   ....[0]....
.L_26:
        /*0050*/ 	.word	0x000001e0


	//----- nvinfo : EIATTR_CRS_STACK_SIZE
	.align		4
.L_27:
        /*0054*/ 	.byte	0x04, 0x1e
        /*0056*/ 	.short	(.L_29 - .L_28)
.L_28:
        /*0058*/ 	.word	0x00000000


	//----- nvinfo : EIATTR_CBANK_PARAM_SIZE
	.align		4
.L_29:
        /*005c*/ 	.byte	0x03, 0x19
        /*005e*/ 	.short	0x0010


	//----- nvinfo : EIATTR_PARAM_CBANK
	.align		4
        /*0060*/ 	.byte	0x04, 0x0a
        /*0062*/ 	.short	(.L_31 - .L_30)
	.align		4
.L_30:
        /*0064*/ 	.word	index@(.nv.constant0._Z21long_prefix_downsweepPijj)
        /*0068*/ 	.short	0x0380
        /*006a*/ 	.short	0x0010


	//----- nvinfo : EIATTR_SW_WAR
	.align		4
.L_31:
        /*006c*/ 	.byte	0x04, 0x36
        /*006e*/ 	.short	(.L_33 - .L_32)
.L_32:
        /*0070*/ 	.word	0x00000008
.L_33:


//--------------------- .nv.info._Z19long_prefix_upsweepPijj --------------------------
	.section	.nv.info._Z19long_prefix_upsweepPijj,"",@"SHT_CUDA_INFO"
	.sectionflags	@""
	.align	4


	//----- nvinfo : EIATTR_CUDA_API_VERSION
	.align		4
        /*0000*/ 	.byte	0x04, 0x37
        /*0002*/ 	.short	(.L_35 - .L_34)
.L_34:
        /*0004*/ 	.word	0x00000082


	//----- nvinfo : EIATTR_KPARAM_INFO
	.align		4
.L_35:
        /*0008*/ 	.byte	0x04, 0x17
        /*000a*/ 	.short	(.L_37 - .L_36)
.L_36:
        /*000c*/ 	.word	0x00000000
        /*0010*/ 	.short	0x0002
        /*0012*/ 	.short	0x000c
        /*0014*/ 	.byte	0x00, 0xf0, 0x11, 0x00


	//----- nvinfo : EIATTR_KPARAM_INFO
	.align		4
.L_37:
        /*0018*/ 	.byte	0x04, 0x17
        /*001a*/ 	.short	(.L_39 - .L_38)
.L_38:
        /*001c*/ 	.word	0x00000000
        /*0020*/ 	.short	0x0001
        /*0022*/ 	.short	0x0008
        /*0024*/ 	.byte	0x00, 0xf0, 0x11, 0x00


	//----- nvinfo : EIATTR_KPARAM_INFO
	.align		4
.L_39:
        /*0028*/ 	.byte	0x04, 0x17
        /*002a*/ 	.short	(.L_41 - .L_40)
.L_40:
        /*002c*/ 	.word	0x00000000
        /*0030*/ 	.short	0x0000
        /*0032*/ 	.short	0x0000
        /*0034*/ 	.byte	0x00, 0xf5, 0x21, 0x00


	//----- nvinfo : EIATTR_SPARSE_MMA_MASK
	.align		4
.L_41:
        /*0038*/ 	.byte	0x03, 0x50
        /*003a*/ 	.short	0x0000


	//----- nvinfo : EIATTR_MAXREG_COUNT
	.align		4
        /*003c*/ 	.byte	0x03, 0x1b
        /*003e*/ 	.short	0x00ff


	//----- nvinfo : EIATTR_NUM_BARRIERS
	.align		4
        /*0040*/ 	.byte	0x02, 0x4c
        /*0042*/ 	.byte	0x01
	.zero		1


	//----- nvinfo : EIATTR_MERCURY_ISA_VERSION
	.align		4
        /*0044*/ 	.byte	0x03, 0x5f
        /*0046*/ 	.short	0x0101


	//----- nvinfo : EIATTR_VRC_CTA_INIT_COUNT
	.align		4
        /*0048*/ 	.byte	0x02, 0x4a
	.zero		1
	.zero		1


	//----- nvinfo : EIATTR_EXIT_INSTR_OFFSETS
	.align		4
        /*004c*/ 	.byte	0x04, 0x1c
        /*004e*/ 	.short	(.L_43 - .L_42)


	//   ....[0]....
.L_42:
        /*0050*/ 	.word	0x000001d0


	//----- nvinfo : EIATTR_CRS_STACK_SIZE
	.align		4
.L_43:
        /*0054*/ 	.byte	0x04, 0x1e
        /*0056*/ 	.short	(.L_45 - .L_44)
.L_44:
        /*0058*/ 	.word	0x00000000


	//----- nvinfo : EIATTR_CBANK_PARAM_SIZE
	.align		4
.L_45:
        /*005c*/ 	.byte	0x03, 0x19
        /*005e*/ 	.short	0x0010


	//----- nvinfo : EIATTR_PARAM_CBANK
	.align		4
        /*0060*/ 	.byte	0x04, 0x0a
        /*0062*/ 	.short	(.L_47 - .L_46)
	.align		4
.L_46:
        /*0064*/ 	.word	index@(.nv.constant0._Z19long_prefix_upsweepPijj)
        /*0068*/ 	.short	0x0380
        /*006a*/ 	.short	0x0010


	//----- nvinfo : EIATTR_SW_WAR
	.align		4
.L_47:
        /*006c*/ 	.byte	0x04, 0x36
        /*006e*/ 	.short	(.L_49 - .L_48)
.L_48:
        /*0070*/ 	.word	0x00000008
.L_49:


//--------------------- .nv.info._Z16short_prefix_sumPijj --------------------------
	.section	.nv.info._Z16short_prefix_sumPijj,"",@"SHT_CUDA_INFO"
	.sectionflags	@""
	.align	4


	//----- nvinfo : EIATTR_CUDA_API_VERSION
	.align		4
        /*0000*/ 	.byte	0x04, 0x37
        /*0002*/ 	.short	(.L_51 - .L_50)
.L_50:
        /*0004*/ 	.word	0x00000082


	//----- nvinfo : EIATTR_KPARAM_INFO
	.align		4
.L_51:
        /*0008*/ 	.byte	0x04, 0x17
        /*000a*/ 	.short	(.L_53 - .L_52)
.L_52:
        /*000c*/ 	.word	0x00000000
        /*0010*/ 	.short	0x0002
        /*0012*/ 	.short	0x000c
        /*0014*/ 	.byte	0x00, 0xf0, 0x11, 0x00


	//----- nvinfo : EIATTR_KPARAM_INFO
	.align		4
.L_53:
        /*0018*/ 	.byte	0x04, 0x17
        /*001a*/ 	.short	(.L_55 - .L_54)
.L_54:
        /*001c*/ 	.word	0x00000000
        /*0020*/ 	.short	0x0001
        /*0022*/ 	.short	0x0008
        /*0024*/ 	.byte	0x00, 0xf0, 0x11, 0x00


	//----- nvinfo : EIATTR_KPARAM_INFO
	.align		4
.L_55:
        /*0028*/ 	.byte	0x04, 0x17
        /*002a*/ 	.short	(.L_57 - .L_56)
.L_56:
        /*002c*/ 	.word	0x00000000
        /*0030*/ 	.short	0x0000
        /*0032*/ 	.short	0x0000
        /*0034*/ 	.byte	0x00, 0xf5, 0x21, 0x00


	//----- nvinfo : EIATTR_SPARSE_MMA_MASK
	.align		4
.L_57:
        /*0038*/ 	.byte	0x03, 0x50
        /*003a*/ 	.short	0x0000


	//----- nvinfo : EIATTR_MAXREG_COUNT
	.align		4
        /*003c*/ 	.byte	0x03, 0x1b
        /*003e*/ 	.short	0x00ff


	//----- nvinfo : EIATTR_NUM_BARRIERS
	.align		4
        /*0040*/ 	.byte	0x02, 0x4c
        /*0042*/ 	.byte	0x01
	.zero		1


	//----- nvinfo : EIATTR_MERCURY_ISA_VERSION
	.align		4
        /*0044*/ 	.byte	0x03, 0x5f
        /*0046*/ 	.short	0x0101


	//----- nvinfo : EIATTR_VRC_CTA_INIT_COUNT
	.align		4
        /*0048*/ 	.byte	0x02, 0x4a
	.zero		1
	.zero		1


	//----- nvinfo : EIATTR_EXIT_INSTR_OFFSETS
	.align		4
        /*004c*/ 	.byte	0x04, 0x1c
        /*004e*/ 	.short	(.L_59 - .L_58)


	//   ....[0]....
.L_58:
        /*0050*/ 	.word	0x00000150


	//----- nvinfo : EIATTR_CRS_STACK_SIZE
	.align		4
.L_59:
        /*0054*/ 	.byte	0x04, 0x1e
        /*0056*/ 	.short	(.L_61 - .L_60)
.L_60:
        /*0058*/ 	.word	0x00000000


	//----- nvinfo : EIATTR_CBANK_PARAM_SIZE
	.align		4
.L_61:
        /*005c*/ 	.byte	0x03, 0x19
        /*005e*/ 	.short	0x0010


	//----- nvinfo : EIATTR_PARAM_CBANK
	.align		4
        /*0060*/ 	.byte	0x04, 0x0a
        /*0062*/ 	.short	(.L_63 - .L_62)
	.align		4
.L_62:
        /*0064*/ 	.word	index@(.nv.constant0._Z16short_prefix_sumPijj)
        /*0068*/ 	.short	0x0380
        /*006a*/ 	.short	0x0010


	//----- nvinfo : EIATTR_SW_WAR
	.align		4
.L_63:
        /*006c*/ 	.byte	0x04, 0x36
        /*006e*/ 	.short	(.L_65 - .L_64)
.L_64:
        /*0070*/ 	.word	0x00000008
.L_65:


//--------------------- .nv.callgraph             --------------------------
	.section	.nv.callgraph,"",@"SHT_CUDA_CALLGRAPH"
	.align	4
	.sectionentsize	8
	.align		4
        /*0000*/ 	.word	0x00000000
	.align		4
        /*0004*/ 	.word	0xffffffff
	.align		4
        /*0008*/ 	.word	0x00000000
	.align		4
        /*000c*/ 	.word	0xfffffffe
	.align		4
        /*0010*/ 	.word	0x00000000
	.align		4
        /*0014*/ 	.word	0xfffffffd
	.align		4
        /*0018*/ 	.word	0x00000000
	.align		4
        /*001c*/ 	.word	0xfffffffc


//--------------------- .text._Z21long_prefix_downsweepPijj --------------------------
	.section	.text._Z21long_prefix_downsweepPijj,"ax",@progbits
	.align	128
        .global         _Z21long_prefix_downsweepPijj
        .type           _Z21long_prefix_downsweepPijj,@function
        .size           _Z21long_prefix_downsweepPijj,(.L_x_9 - _Z21long_prefix_downsweepPijj)
        .other          _Z21long_prefix_downsweepPijj,@"STO_CUDA_ENTRY STV_DEFAULT"
_Z21long_prefix_downsweepPijj:
.text._Z21long_prefix_downsweepPijj:
[----:B------:R-:W-:Y:S01]  /*0000*/  LDC R1, c[0x0][0x37c] ;  /* 0x0000df00ff017b82 */ /* 0x000fe20000000800 */
[----:B------:R-:W0:Y:S07]  /*0010*/  S2R R3, SR_TID.X ;  /* 0x0000000000037919 */ /* 0x000e2e0000002100 */
[----:B------:R-:W0:Y:S01]  /*0020*/  S2UR UR4, SR_CTAID.X ;  /* 0x00000000000479c3 */ /* 0x000e220000002500 */
[----:B------:R-:W1:Y:S01]  /*0030*/  LDCU.64 UR6, c[0x0][0x388] ;  /* 0x00007100ff0677ac */ /* 0x000e620008000a00 */
[----:B------:R-:W-:Y:S01]  /*0040*/  IMAD.MOV.U32 R4, RZ, RZ, 0x1 ;  /* 0x00000001ff047424 */ /* 0x000fe200078e00ff */
[----:B------:R-:W-:Y:S05]  /*0050*/  BSSY.RECONVERGENT B0, `(.L_x_0) ;  /* 0x0000017000007945 */ /* 0x000fea0003800200 */
[----:B------:R-:W0:Y:S02]  /*0060*/  LDC R0, c[0x0][0x360] ;  /* 0x0000d800ff007b82 */ /* 0x000e240000000800 */
[----:B0-----:R-:W-:Y:S01]  /*0070*/  IMAD R0, R0, UR4, R3 ;  /* 0x0000000400007c24 */ /* 0x001fe2000f8e0203 */
[----:B-1----:R-:W-:-:S04]  /*0080*/  UIADD3 UR4, UPT, UPT, UR7, 0x1, URZ ;  /* 0x0000000107047890 */ /* 0x002fc8000fffe0ff */
[----:B------:R-:W-:Y:S02]  /*0090*/  ISETP.GE.U32.AND P0, PT, R0, UR6, PT ;  /* 0x0000000600007c0c */ /* 0x000fe4000bf06070 */
[----:B------:R-:W-:-:S11]  /*00a0*/  SHF.L.U32 R4, R4, UR4, RZ ;  /* 0x0000000404047c19 */ /* 0x000fd600080006ff */
[----:B------:R-:W-:Y:S05]  /*00b0*/  @P0 BRA `(.L_x_1) ;  /* 0x0000000000400947 */ /* 0x000fea0003800000 */
[----:B------:R-:W-:-:S04]  /*00c0*/  IADD3 R5, PT, PT, R4, -0x1, RZ ;  /* 0xffffffff04057810 */ /* 0x000fc80007ffe0ff */
[----:B------:R-:W-:-:S13]  /*00d0*/  LOP3.LUT P0, RZ, R5, R0, RZ, 0xc0, !PT ;  /* 0x0000000005ff7212 */ /* 0x000fda000780c0ff */
[----:B------:R-:W-:Y:S05]  /*00e0*/  @P0 BRA `(.L_x_1) ;  /* 0x0000000000340947 */ /* 0x000fea0003800000 */
[----:B------:R-:W0:Y:S01]  /*00f0*/  LDC.64 R2, c[0x0][0x380] ;  /* 0x0000e000ff027b82 */ /* 0x000e220000000a00 */
[----:B------:R-:W1:Y:S01]  /*0100*/  LDCU.64 UR4, c[0x0][0x358] ;  /* 0x00006b00ff0477ac */ /* 0x000e620008000a00 */
[----:B------:R-:W-:Y:S01]  /*0110*/  LEA.HI R7, R4, R4, RZ, 0x1 ;  /* 0x0000000404077211 */ /* 0x000fe200078f08ff */
[----:B------:R-:W-:-:S03]  /*0120*/  IMAD.IADD R5, R0, 0x1, R5 ;  /* 0x0000000100057824 */ /* 0x000fc600078e0205 */
[----:B------:R-:W-:-:S04]  /*0130*/  LEA.HI.SX32 R7, R7, R0, 0x1f ;  /* 0x0000000007077211 */ /* 0x000fc800078ffaff */
[----:B------:R-:W-:Y:S01]  /*0140*/  IADD3 R7, PT, PT, R7, -0x1, RZ ;  /* 0xffffffff07077810 */ /* 0x000fe20007ffe0ff */
[----:B0-----:R-:W-:-:S04]  /*0150*/  IMAD.WIDE R4, R5, 0x4, R2 ;  /* 0x0000000405047825 */ /* 0x001fc800078e0202 */
[----:B------:R-:W-:Y:S02]  /*0160*/  IMAD.WIDE R2, R7, 0x4, R2 ;  /* 0x0000000407027825 */ /* 0x000fe400078e0202 */
[----:B-1----:R-:W2:Y:S04]  /*0170*/  LDG.E R7, desc[UR4][R4.64] ;  /* 0x0000000404077981 */ /* 0x002ea8000c1e1900 */
[----:B------:R-:W3:Y:S04]  /*0180*/  LDG.E R0, desc[UR4][R2.64] ;  /* 0x0000000402007981 */ /* 0x000ee8000c1e1900 */
[----:B--2---:R0:W-:Y:S01]  /*0190*/  STG.E desc[UR4][R2.64], R7 ;  /* 0x0000000702007986 */ /* 0x0041e2000c101904 */
[----:B---3--:R-:W-:-:S05]  /*01a0*/  IMAD.IADD R9, R0, 0x1, R7 ;  /* 0x0000000100097824 */ /* 0x008fca00078e0207 */
[----:B------:R0:W-:Y:S02]  /*01b0*/  STG.E desc[UR4][R4.64], R9 ;  /* 0x0000000904007986 */ /* 0x0001e4000c101904 */
.L_x_1:
[----:B------:R-:W-:Y:S05]  /*01c0*/  BSYNC.RECONVERGENT B0 ;  /* 0x0000000000007941 */ /* 0x000fea0003800200 */
.L_x_0:
[----:B------:R-:W-:Y:S06]  /*01d0*/  BAR.SYNC.DEFER_BLOCKING 0x0 ;  /* 0x0000000000007b1d */ /* 0x000fec0000010000 */
[----:B------:R-:W-:Y:S05]  /*01e0*/  EXIT ;  /* 0x000000000000794d */ /* 0x000fea0003800000 */
.L_x_2:
[----:B------:R-:W-:-:S00]  /*01f0*/  BRA `(.L_x_2) ;  /* 0xfffffffc00fc7947 */ /* 0x000fc0000383ffff */
[----:B------:R-:W-:-:S00]  /*0200*/  NOP ;  /* 0x0000000000007918 */ /* 0x000fc00000000000 */
[----:B------:R-:W-:-:S00]  /*0210*/  NOP ;  /* 0x0000000000007918 */ /* 0x000fc00000000000 */
[----:B------:R-:W-:-:S00]  /*0220*/  NOP ;  /* 0x0000000000007918 */ /* 0x000fc00000000000 */
[----:B------:R-:W-:-:S00]  /*0230*/  NOP ;  /* 0x0000000000007918 */ /* 0x000fc00000000000 */
[----:B------:R-:W-:-:S00]  /*0240*/  NOP ;  /* 0x0000000000007918 */ /* 0x000fc00000000000 */
[----:B------:R-:W-:-:S00]  /*0250*/  NOP ;  /* 0x0000000000007918 */ /* 0x000fc00000000000 */
[----:B------:R-:W-:-:S00]  /*0260*/  NOP ;  /* 0x0000000000007918 */ /* 0x000fc00000000000 */
[----:B------:R-:W-:-:S00]  /*0270*/  NOP ;  /* 0x0000000000007918 */ /* 0x000fc00000000000 */
.L_x_9:


//--------------------- .text._Z19long_prefix_upsweepPijj --------------------------
	.section	.text._Z19long_prefix_upsweepPijj,"ax",@progbits
	.align	128
        .global         _Z19long_prefix_upsweepPijj
        .type           _Z19long_prefix_upsweepPijj,@function
        .size           _Z19long_prefix_upsweepPijj,(.L_x_10 - _Z19long_prefix_upsweepPijj)
        .other          _Z19long_prefix_upsweepPijj,@"STO_CUDA_ENTRY STV_DEFAULT"
_Z19long_prefix_upsweepPijj:
.text._Z19long_prefix_upsweepPijj:
        /* <DEDUP_REMOVED lines=16> */
[----:B------:R-:W-:Y:S01]  /*0100*/  LEA.HI R7, R4, R4, RZ, 0x1 ;  /* 0x0000000404077211 */ /* 0x000fe200078f08ff */
[----:B------:R-:W1:Y:S01]  /*0110*/  LDCU.64 UR4, c[0x0][0x358] ;  /* 0x00006b00ff0477ac */ /* 0x000e620008000a00 */
[----:B------:R-:W-:Y:S02]  /*0120*/  IMAD.IADD R5, R0, 0x1, R5 ;  /* 0x0000000100057824 */ /* 0x000fe400078e0205 */
[----:B------:R-:W-:-:S04]  /*0130*/  LEA.HI.SX32 R7, R7, R0, 0x1f ;  /* 0x0000000007077211 */ /* 0x000fc800078ffaff */
[----:B------:R-:W-:Y:S01]  /*0140*/  IADD3 R7, PT, PT, R7, -0x1, RZ ;  /* 0xffffffff07077810 */ /* 0x000fe20007ffe0ff */
[----:B0-----:R-:W-:-:S04]  /*0150*/  IMAD.WIDE R4, R5, 0x4, R2 ;  /* 0x0000000405047825 */ /* 0x001fc800078e0202 */
[----:B------:R-:W-:Y:S02]  /*0160*/  IMAD.WIDE R2, R7, 0x4, R2 ;  /* 0x0000000407027825 */ /* 0x000fe400078e0202 */
[----:B-1----:R-:W2:Y:S04]  /*0170*/  LDG.E R7, desc[UR4][R4.64] ;  /* 0x0000000404077981 */ /* 0x002ea8000c1e1900 */
[----:B------:R-:W2:Y:S02]  /*0180*/  LDG.E R2, desc[UR4][R2.64] ;  /* 0x0000000402027981 */ /* 0x000ea4000c1e1900 */
[----:B--2---:R-:W-:-:S05]  /*0190*/  IMAD.IADD R7, R2, 0x1, R7 ;  /* 0x0000000102077824 */ /* 0x004fca00078e0207 */
[----:B------:R0:W-:Y:S02]  /*01a0*/  STG.E desc[UR4][R4.64], R7 ;  /* 0x0000000704007986 */ /* 0x0001e4000c101904 */
.L_x_4:
[----:B------:R-:W-:Y:S05]  /*01b0*/  BSYNC.RECONVERGENT B0 ;  /* 0x0000000000007941 */ /* 0x000fea0003800200 */
.L_x_3:
[----:B------:R-:W-:Y:S06]  /*01c0*/  BAR.SYNC.DEFER_BLOCKING 0x0 ;  /* 0x0000000000007b1d */ /* 0x000fec0000010000 */
[----:B------:R-:W-:Y:S05]  /*01d0*/  EXIT ;  /* 0x000000000000794d */ /* 0x000fea0003800000 */
.L_x_5:
        /* <DEDUP_REMOVED lines=10> */
.L_x_10:


//--------------------- .text._Z16short_prefix_sumPijj --------------------------
	.section	.text._Z16short_prefix_sumPijj,"ax",@progbits
	.align	128
        .global         _Z16short_prefix_sumPijj
        .type           _Z16short_prefix_sumPijj,@function
        .size           _Z16short_prefix_sumPijj,(.L_x_11 - _Z16short_prefix_sumPijj)
        .other          _Z16short_prefix_sumPijj,@"STO_CUDA_ENTRY STV_DEFAULT"
_Z16short_prefix_sumPijj:
.text._Z16short_prefix_sumPijj:
[----:B------:R-:W-:Y:S01]  /*0000*/  LDC R1, c[0x0][0x37c] ;  /* 0x0000df00ff017b82 */ /* 0x000fe20000000800 */
[----:B------:R-:W0:Y:S07]  /*0010*/  S2R R0, SR_TID.X ;  /* 0x0000000000007919 */ /* 0x000e2e0000002100 */
[----:B------:R-:W0:Y:S01]  /*0020*/  S2UR UR4, SR_CTAID.X ;  /* 0x00000000000479c3 */ /* 0x000e220000002500 */
[----:B------:R-:W1:Y:S01]  /*0030*/  LDCU.64 UR6, c[0x0][0x388] ;  /* 0x00007100ff0677ac */ /* 0x000e620008000a00 */
[----:B------:R-:W-:Y:S06]  /*0040*/  BSSY.RECONVERGENT B0, `(.L_x_6) ;  /* 0x000000f000007945 */ /* 0x000fec0003800200 */
[----:B------:R-:W0:Y:S02]  /*0050*/  LDC R7, c[0x0][0x360] ;  /* 0x0000d800ff077b82 */ /* 0x000e240000000800 */
[----:B0-----:R-:W-:-:S05]  /*0060*/  IMAD R7, R7, UR4, R0 ;  /* 0x0000000407077c24 */ /* 0x001fca000f8e0200 */
[----:B-1----:R-:W-:-:S04]  /*0070*/  ISETP.GE.U32.AND P0, PT, R7, UR7, PT ;  /* 0x0000000707007c0c */ /* 0x002fc8000bf06070 */
[----:B------:R-:W-:-:S13]  /*0080*/  ISETP.GE.U32.OR P0, PT, R7, UR6, !P0 ;  /* 0x0000000607007c0c */ /* 0x000fda000c706470 */
[----:B------:R-:W-:Y:S05]  /*0090*/  @P0 BRA `(.L_x_7) ;  /* 0x0000000000240947 */ /* 0x000fea0003800000 */
[----:B------:R-:W0:Y:S01]  /*00a0*/  LDC.64 R4, c[0x0][0x380] ;  /* 0x0000e000ff047b82 */ /* 0x000e220000000a00 */
[----:B------:R-:W1:Y:S01]  /*00b0*/  LDCU.64 UR4, c[0x0][0x358] ;  /* 0x00006b00ff0477ac */ /* 0x000e620008000a00 */
[----:B------:R-:W-:-:S05]  /*00c0*/  IADD3 R3, PT, PT, R7, -UR7, RZ ;  /* 0x8000000707037c10 */ /* 0x000fca000fffe0ff */
[----:B0-----:R-:W-:-:S04]  /*00d0*/  IMAD.WIDE.U32 R2, R3, 0x4, R4 ;  /* 0x0000000403027825 */ /* 0x001fc800078e0004 */
[----:B------:R-:W-:Y:S02]  /*00e0*/  IMAD.WIDE R4, R7, 0x4, R4 ;  /* 0x0000000407047825 */ /* 0x000fe400078e0204 */
[----:B-1----:R-:W2:Y:S04]  /*00f0*/  LDG.E R2, desc[UR4][R2.64] ;  /* 0x0000000402027981 */ /* 0x002ea8000c1e1900 */
[----:B------:R-:W2:Y:S02]  /*0100*/  LDG.E R7, desc[UR4][R4.64] ;  /* 0x0000000404077981 */ /* 0x000ea4000c1e1900 */
[----:B--2---:R-:W-:-:S05]  /*0110*/  IADD3 R7, PT, PT, R2, R7, RZ ;  /* 0x0000000702077210 */ /* 0x004fca0007ffe0ff */
[----:B------:R0:W-:Y:S02]  /*0120*/  STG.E desc[UR4][R4.64], R7 ;  /* 0x0000000704007986 */ /* 0x0001e4000c101904 */
.L_x_7:
[----:B------:R-:W-:Y:S05]  /*0130*/  BSYNC.RECONVERGENT B0 ;  /* 0x0000000000007941 */ /* 0x000fea0003800200 */
.L_x_6:
[----:B------:R-:W-:Y:S06]  /*0140*/  BAR.SYNC.DEFER_BLOCKING 0x0 ;  /* 0x0000000000007b1d */ /* 0x000fec0000010000 */
[----:B------:R-:W-:Y:S05]  /*0150*/  EXIT ;  /* 0x000000000000794d */ /* 0x000fea0003800000 */
.L_x_8:
        /* <DEDUP_REMOVED lines=10> */
.L_x_11:


//--------------------- .nv.shared.reserved.0     --------------------------
	.section	.nv.shared.reserved.0,"aw",@nobits
	.weak		__nv_reservedSMEM_offset_0_alias
	.size		__nv_reservedSMEM_offset_0_alias, 0, 64
	.other		__nv_reservedSMEM_offset_0_alias,@"STO_CUDA_RESERVED_SHARED STV_DEFAULT"
__nv_reservedSMEM_offset_0_alias:
	.zero		0
	.zero		64


//--------------------- .nv.constant0._Z21long_prefix_downsweepPijj --------------------------
	.section	.nv.constant0._Z21long_prefix_downsweepPijj,"a",@progbits
	.sectionflags	@""
	.align	4
.nv.constant0._Z21long_prefix_downsweepPijj:
	.zero		912


//--------------------- .nv.constant0._Z19long_prefix_upsweepPijj --------------------------
	.section	.nv.constant0._Z19long_prefix_upsweepPijj,"a",@progbits
	.sectionflags	@""
	.align	4
.nv.constant0._Z19long_prefix_upsweepPijj:
	.zero		912


//--------------------- .nv.constant0._Z16short_prefix_sumPijj --------------------------
	.section	.nv.constant0._Z16short_prefix_sumPijj,"a",@progbits
	.sectionflags	@""
	.align	4
.nv.constant0._Z16short_prefix_sumPijj:
	.zero		912


//--------------------- SYMBOLS --------------------------

	.type		.nv.reservedSmem.offset0,@object
	.size		.nv.reservedSmem.offset0,0x4
